	.headerflags	@"EF_CUDA_TEXMODE_UNIFIED EF_CUDA_64BIT_ADDRESS EF_CUDA_ACCELERATORS EF_CUDA_SM90 EF_CUDA_VIRTUAL_SM(EF_CUDA_SM90)"
	.elftype	@"ET_EXEC"


//--------------------- .nv.info                  --------------------------
	.section	.nv.info,"",@"SHT_CUDA_INFO"
	.align	4


	//----- nvinfo : EIATTR_REGCOUNT
	.align		4
        /*0000*/ 	.byte	0x04, 0x2f
        /*0002*/ 	.short	(.L_1 - .L_0)
	.align		4
.L_0:
        /*0004*/ 	.word	index@(triton_poi_fused_avg_pool2d_16)
        /*0008*/ 	.word	0x0000001c


	//----- nvinfo : EIATTR_MIN_STACK_SIZE
	.align		4
.L_1:
        /*000c*/ 	.byte	0x04, 0x12
        /*000e*/ 	.short	(.L_3 - .L_2)
	.align		4
.L_2:
        /*0010*/ 	.word	index@(triton_poi_fused_avg_pool2d_16)
        /*0014*/ 	.word	0x00000000


	//----- nvinfo : EIATTR_FRAME_SIZE
	.align		4
.L_3:
        /*0018*/ 	.byte	0x04, 0x11
        /*001a*/ 	.short	(.L_5 - .L_4)
	.align		4
.L_4:
        /*001c*/ 	.word	index@(triton_poi_fused_avg_pool2d_16)
        /*0020*/ 	.word	0x00000000


	//----- nvinfo : EIATTR_MIN_STACK_SIZE
	.align		4
.L_5:
        /*0024*/ 	.byte	0x04, 0x12
        /*0026*/ 	.short	(.L_7 - .L_6)
	.align		4
.L_6:
        /*0028*/ 	.word	index@(triton_poi_fused_avg_pool2d_16)
        /*002c*/ 	.word	0x00000000
.L_7:


//--------------------- .nv.info.triton_poi_fused_avg_pool2d_16 --------------------------
	.section	.nv.info.triton_poi_fused_avg_pool2d_16,"",@"SHT_CUDA_INFO"
	.sectionflags	@""
	.align	4


	//----- nvinfo : EIATTR_CUDA_API_VERSION
	.align		4
        /*0000*/ 	.byte	0x04, 0x37
        /*0002*/ 	.short	(.L_9 - .L_8)
.L_8:
        /*0004*/ 	.word	0x0000007c


	//----- nvinfo : EIATTR_KPARAM_INFO
	.align		4
.L_9:
        /*0008*/ 	.byte	0x04, 0x17
        /*000a*/ 	.short	(.L_11 - .L_10)
.L_10:
        /*000c*/ 	.word	0x00000000
        /*0010*/ 	.short	0x0003
        /*0012*/ 	.short	0x0014
        /*0014*/ 	.byte	0x00, 0xf0, 0x11, 0x00


	//----- nvinfo : EIATTR_KPARAM_INFO
	.align		4
.L_11:
        /*0018*/ 	.byte	0x04, 0x17
        /*001a*/ 	.short	(.L_13 - .L_12)
.L_12:
        /*001c*/ 	.word	0x00000000
        /*0020*/ 	.short	0x0002
        /*0022*/ 	.short	0x0010
        /*0024*/ 	.byte	0x00, 0xf0, 0x11, 0x00


	//----- nvinfo : EIATTR_KPARAM_INFO
	.align		4
.L_13:
        /*0028*/ 	.byte	0x04, 0x17
        /*002a*/ 	.short	(.L_15 - .L_14)
.L_14:
        /*002c*/ 	.word	0x00000000
        /*0030*/ 	.short	0x0001
        /*0032*/ 	.short	0x0008
        /*0034*/ 	.byte	0x00, 0xf4, 0x21, 0x00


	//----- nvinfo : EIATTR_KPARAM_INFO
	.align		4
.L_15:
        /*0038*/ 	.byte	0x04, 0x17
        /*003a*/ 	.short	(.L_17 - .L_16)
.L_16:
        /*003c*/ 	.word	0x00000000
        /*0040*/ 	.short	0x0000
        /*0042*/ 	.short	0x0000
        /*0044*/ 	.byte	0x00, 0xf4, 0x21, 0x00


	//----- nvinfo : EIATTR_SPARSE_MMA_MASK
	.align		4
.L_17:
        /*0048*/ 	.byte	0x03, 0x50
        /*004a*/ 	.short	0x0000


	//----- nvinfo : EIATTR_MAXREG_COUNT
	.align		4
        /*004c*/ 	.byte	0x03, 0x1b
        /*004e*/ 	.short	0x00ff


	//----- nvinfo : EIATTR_EXIT_INSTR_OFFSETS
	.align		4
        /*0050*/ 	.byte	0x04, 0x1c
        /*0052*/ 	.short	(.L_19 - .L_18)


	//   ....[0]....
.L_18:
        /*0054*/ 	.word	0x00000710


	//   ....[1]....
        /*0058*/ 	.word	0x00000760


	//----- nvinfo : EIATTR_REQNTID
	.align		4
.L_19:
        /*005c*/ 	.byte	0x04, 0x10
        /*005e*/ 	.short	(.L_21 - .L_20)
.L_20:
        /*0060*/ 	.word	0x00000080
        /*0064*/ 	.word	0x00000001
        /*0068*/ 	.word	0x00000001


	//----- nvinfo : EIATTR_CBANK_PARAM_SIZE
	.align		4
.L_21:
        /*006c*/ 	.byte	0x03, 0x19
        /*006e*/ 	.short	0x0018


	//----- nvinfo : EIATTR_PARAM_CBANK
	.align		4
        /*0070*/ 	.byte	0x04, 0x0a
        /*0072*/ 	.short	(.L_23 - .L_22)
	.align		4
.L_22:
        /*0074*/ 	.word	index@(.nv.constant0.triton_poi_fused_avg_pool2d_16)
        /*0078*/ 	.short	0x0210
        /*007a*/ 	.short	0x0018


	//----- nvinfo : EIATTR_SW_WAR
	.align		4
.L_23:
        /*007c*/ 	.byte	0x04, 0x36
        /*007e*/ 	.short	(.L_25 - .L_24)
.L_24:
        /*0080*/ 	.word	0x00000008
.L_25:


//--------------------- .nv.callgraph             --------------------------
	.section	.nv.callgraph,"",@"SHT_CUDA_CALLGRAPH"
	.align	4
	.sectionentsize	8
	.align		4
        /*0000*/ 	.word	0x00000000
	.align		4
        /*0004*/ 	.word	0xffffffff
	.align		4
        /*0008*/ 	.word	0x00000000
	.align		4
        /*000c*/ 	.word	0xfffffffe
	.align		4
        /*0010*/ 	.word	0x00000000
	.align		4
        /*0014*/ 	.word	0xfffffffd
	.align		4
        /*0018*/ 	.word	0x00000000
	.align		4
        /*001c*/ 	.word	0xfffffffc


//--------------------- .text.triton_poi_fused_avg_pool2d_16 --------------------------
	.section	.text.triton_poi_fused_avg_pool2d_16,"ax",@progbits
	.sectionflags	@"SHF_BARRIERS=1"
	.align	128
        .global         triton_poi_fused_avg_pool2d_16
        .type           triton_poi_fused_avg_pool2d_16,@function
        .size           triton_poi_fused_avg_pool2d_16,(.L_x_1 - triton_poi_fused_avg_pool2d_16)
        .other          triton_poi_fused_avg_pool2d_16,@"STO_CUDA_ENTRY STV_DEFAULT"
triton_poi_fused_avg_pool2d_16:
.text.triton_poi_fused_avg_pool2d_16:
[----:B------:R-:W0:Y:S01]  /*0000*/  LDC R1, c[0x0][0x28] ;  /* 0x00000a00ff017b82 */ /* 0x000e220000000800 */
[----:B------:R-:W1:Y:S07]  /*0010*/  S2R R0, SR_CTAID.X ;  /* 0x0000000000007919 */ /* 0x000e6e0000002500 */
[----:B------:R-:W2:Y:S01]  /*0020*/  LDC.64 R16, c[0x0][0x210] ;  /* 0x00008400ff107b82 */ /* 0x000ea20000000a00 */
[----:B------:R-:W-:Y:S01]  /*0030*/  CS2R R18, SRZ ;  /* 0x0000000000127805 */ /* 0x000fe2000001ff00 */
[----:B------:R-:W-:Y:S01]  /*0040*/  ULDC.64 UR6, c[0x0][0x208] ;  /* 0x0000820000067ab9 */ /* 0x000fe20000000a00 */
[----:B------:R-:W3:Y:S01]  /*0050*/  S2R R15, SR_TID.X ;  /* 0x00000000000f7919 */ /* 0x000ee20000002100 */
[----:B------:R-:W4:Y:S01]  /*0060*/  S2R R14, SR_CTAID.Y ;  /* 0x00000000000e7919 */ /* 0x000f220000002600 */
[----:B-1----:R-:W-:-:S05]  /*0070*/  IMAD.SHL.U32 R0, R0, 0x20, RZ ;  /* 0x0000002000007824 */ /* 0x002fca00078e00ff */
[----:B---3--:R-:W-:Y:S01]  /*0080*/  LOP3.LUT R2, R0, 0x1f, R15, 0xf8, !PT ;  /* 0x0000001f00027812 */ /* 0x008fe200078ef80f */
[----:B----4-:R-:W-:-:S03]  /*0090*/  IMAD.SHL.U32 R14, R14, 0x20, RZ ;  /* 0x000000200e0e7824 */ /* 0x010fc600078e00ff */
[----:B------:R-:W-:Y:S02]  /*00a0*/  SHF.R.S32.HI R3, RZ, 0x1f, R2 ;  /* 0x0000001fff037819 */ /* 0x000fe40000011402 */
[----:B------:R-:W-:Y:S02]  /*00b0*/  ISETP.GE.AND P0, PT, R2, 0x40, PT ;  /* 0x000000400200780c */ /* 0x000fe40003f06270 */
[----:B------:R-:W-:-:S04]  /*00c0*/  LEA.HI R3, R3, R2, RZ, 0x3 ;  /* 0x0000000203037211 */ /* 0x000fc800078f18ff */
[----:B------:R-:W-:Y:S02]  /*00d0*/  LOP3.LUT R5, R3, 0x7ffffff8, RZ, 0xc0, !PT ;  /* 0x7ffffff803057812 */ /* 0x000fe400078ec0ff */
[----:B------:R-:W-:-:S03]  /*00e0*/  SHF.R.S32.HI R3, RZ, 0x3, R3 ;  /* 0x00000003ff037819 */ /* 0x000fc60000011403 */
[----:B------:R-:W-:Y:S01]  /*00f0*/  IMAD.IADD R4, R2, 0x1, -R5 ;  /* 0x0000000102047824 */ /* 0x000fe200078e0a05 */
[----:B------:R-:W-:-:S03]  /*0100*/  SHF.R.U32.HI R5, RZ, 0x5, R15 ;  /* 0x00000005ff057819 */ /* 0x000fc6000001160f */
[----:B------:R-:W-:Y:S01]  /*0110*/  IMAD R3, R3, 0x11, R4 ;  /* 0x0000001103037824 */ /* 0x000fe200078e0204 */
[----:B------:R-:W-:-:S04]  /*0120*/  SGXT.U32 R5, R5, 0x2 ;  /* 0x000000020505781a */ /* 0x000fc80000000000 */
[----:B------:R-:W-:Y:S02]  /*0130*/  LOP3.LUT R2, R14, R5, RZ, 0xfc, !PT ;  /* 0x000000050e027212 */ /* 0x000fe400078efcff */
[----:B------:R-:W-:Y:S02]  /*0140*/  LEA R3, R3, 0x12, 0x1 ;  /* 0x0000001203037811 */ /* 0x000fe400078e08ff */
[----:B------:R-:W-:Y:S02]  /*0150*/  LOP3.LUT R4, R14, 0x4, R5, 0xfe, !PT ;  /* 0x000000040e047812 */ /* 0x000fe400078efe05 */
[C---:B------:R-:W-:Y:S01]  /*0160*/  ISETP.LT.AND P1, PT, R2.reuse, 0xb0, !P0 ;  /* 0x000000b00200780c */ /* 0x040fe20004721270 */
[----:B------:R-:W-:Y:S01]  /*0170*/  IMAD R7, R2, 0x121, R3 ;  /* 0x0000012102077824 */ /* 0x000fe200078e0203 */
[----:B------:R-:W-:Y:S02]  /*0180*/  ISETP.LT.AND P2, PT, R4, 0xb0, !P0 ;  /* 0x000000b00400780c */ /* 0x000fe40004741270 */
[----:B------:R-:W-:Y:S01]  /*0190*/  LOP3.LUT R2, R14, 0x8, R5, 0xfe, !PT ;  /* 0x000000080e027812 */ /* 0x000fe200078efe05 */
[----:B------:R-:W-:Y:S01]  /*01a0*/  VIADD R3, R7, 0x484 ;  /* 0x0000048407037836 */ /* 0x000fe20000000000 */
[----:B------:R-:W-:-:S02]  /*01b0*/  LOP3.LUT R4, R14, 0xc, R5, 0xfe, !PT ;  /* 0x0000000c0e047812 */ /* 0x000fc400078efe05 */
[----:B------:R-:W-:Y:S02]  /*01c0*/  LOP3.LUT R6, R14, 0x10, R5, 0xfe, !PT ;  /* 0x000000100e067812 */ /* 0x000fe400078efe05 */
[----:B------:R-:W-:Y:S01]  /*01d0*/  ISETP.LT.AND P6, PT, R2, 0xb0, !P0 ;  /* 0x000000b00200780c */ /* 0x000fe200047c1270 */
[----:B--2---:R-:W-:Y:S01]  /*01e0*/  IMAD.WIDE R2, R3, 0x4, R16 ;  /* 0x0000000403027825 */ /* 0x004fe200078e0210 */
[----:B------:R-:W-:Y:S02]  /*01f0*/  ISETP.LT.AND P5, PT, R4, 0xb0, !P0 ;  /* 0x000000b00400780c */ /* 0x000fe400047a1270 */
[----:B------:R-:W-:Y:S02]  /*0200*/  ISETP.LT.AND P4, PT, R6, 0xb0, !P0 ;  /* 0x000000b00600780c */ /* 0x000fe40004781270 */
[----:B------:R-:W-:Y:S01]  /*0210*/  LOP3.LUT R4, R14, 0x14, R5, 0xfe, !PT ;  /* 0x000000140e047812 */ /* 0x000fe200078efe05 */
[----:B------:R1:W2:Y:S01]  /*0220*/  @P2 LDG.E.EL R18, desc[UR6][R2.64] ;  /* 0x0000000602122981 */ /* 0x0002a2000c2e1900 */
[----:B------:R-:W-:-:S02]  /*0230*/  LOP3.LUT R6, R14, 0x18, R5, 0xfe, !PT ;  /* 0x000000180e067812 */ /* 0x000fc400078efe05 */
[----:B------:R-:W-:Y:S02]  /*0240*/  LOP3.LUT R5, R14, 0x1c, R5, 0xfe, !PT ;  /* 0x0000001c0e057812 */ /* 0x000fe400078efe05 */
[----:B------:R-:W-:Y:S02]  /*0250*/  ISETP.LT.AND P3, PT, R4, 0xb0, !P0 ;  /* 0x000000b00400780c */ /* 0x000fe40004761270 */
[----:B------:R-:W-:Y:S02]  /*0260*/  ISETP.LT.AND P2, PT, R6, 0xb0, !P0 ;  /* 0x000000b00600780c */ /* 0x000fe40004741270 */
[----:B------:R-:W-:Y:S01]  /*0270*/  ISETP.LT.AND P0, PT, R5, 0xb0, !P0 ;  /* 0x000000b00500780c */ /* 0x000fe20004701270 */
[C---:B------:R-:W-:Y:S02]  /*0280*/  VIADD R5, R7.reuse, 0x1694 ;  /* 0x0000169407057836 */ /* 0x040fe40000000000 */
[C---:B------:R-:W-:Y:S02]  /*0290*/  VIADD R13, R7.reuse, 0x908 ;  /* 0x00000908070d7836 */ /* 0x040fe40000000000 */
[----:B------:R-:W-:-:S02]  /*02a0*/  VIADD R11, R7, 0xd8c ;  /* 0x00000d8c070b7836 */ /* 0x000fc40000000000 */
[C---:B------:R-:W-:Y:S02]  /*02b0*/  VIADD R9, R7.reuse, 0x1210 ;  /* 0x0000121007097836 */ /* 0x040fe40000000000 */
[C---:B------:R-:W-:Y:S02]  /*02c0*/  VIADD R21, R7.reuse, 0x1b18 ;  /* 0x00001b1807157836 */ /* 0x040fe40000000000 */
[----:B------:R-:W-:Y:S02]  /*02d0*/  VIADD R23, R7, 0x1f9c ;  /* 0x00001f9c07177836 */ /* 0x000fe40000000000 */
[----:B-1----:R-:W-:Y:S01]  /*02e0*/  IMAD.WIDE R2, R5, 0x4, R16 ;  /* 0x0000000405027825 */ /* 0x002fe200078e0210 */
[----:B------:R-:W-:-:S03]  /*02f0*/  CS2R R24, SRZ ;  /* 0x0000000000187805 */ /* 0x000fc6000001ff00 */
[----:B------:R-:W-:-:S04]  /*0300*/  IMAD.WIDE R6, R7, 0x4, R16 ;  /* 0x0000000407067825 */ /* 0x000fc800078e0210 */
[--C-:B------:R-:W-:Y:S01]  /*0310*/  IMAD.WIDE R12, R13, 0x4, R16.reuse ;  /* 0x000000040d0c7825 */ /* 0x100fe200078e0210 */
[----:B------:R-:W3:Y:S03]  /*0320*/  @P1 LDG.E.EL R24, desc[UR6][R6.64] ;  /* 0x0000000606181981 */ /* 0x000ee6000c2e1900 */
[--C-:B------:R-:W-:Y:S01]  /*0330*/  IMAD.WIDE R10, R11, 0x4, R16.reuse ;  /* 0x000000040b0a7825 */ /* 0x100fe200078e0210 */
[----:B------:R1:W4:Y:S03]  /*0340*/  @P6 LDG.E.EL R19, desc[UR6][R12.64] ;  /* 0x000000060c136981 */ /* 0x000326000c2e1900 */
[----:B------:R-:W-:-:S04]  /*0350*/  IMAD.WIDE R8, R9, 0x4, R16 ;  /* 0x0000000409087825 */ /* 0x000fc800078e0210 */
[----:B------:R-:W-:Y:S01]  /*0360*/  IMAD.WIDE R4, R21, 0x4, R16 ;  /* 0x0000000415047825 */ /* 0x000fe200078e0210 */
[----:B------:R-:W-:-:S03]  /*0370*/  CS2R R20, SRZ ;  /* 0x0000000000147805 */ /* 0x000fc6000001ff00 */
[----:B------:R-:W-:Y:S01]  /*0380*/  IMAD.WIDE R16, R23, 0x4, R16 ;  /* 0x0000000417107825 */ /* 0x000fe200078e0210 */
[----:B------:R-:W-:Y:S02]  /*0390*/  CS2R R22, SRZ ;  /* 0x0000000000167805 */ /* 0x000fe4000001ff00 */
[----:B------:R-:W5:Y:S04]  /*03a0*/  @P5 LDG.E.EL R20, desc[UR6][R10.64] ;  /* 0x000000060a145981 */ /* 0x000f68000c2e1900 */
[----:B------:R1:W5:Y:S04]  /*03b0*/  @P4 LDG.E.EL R21, desc[UR6][R8.64] ;  /* 0x0000000608154981 */ /* 0x000368000c2e1900 */
[----:B------:R1:W5:Y:S04]  /*03c0*/  @P3 LDG.E.EL R22, desc[UR6][R2.64] ;  /* 0x0000000602163981 */ /* 0x000368000c2e1900 */
[----:B------:R1:W5:Y:S04]  /*03d0*/  @P2 LDG.E.EL R23, desc[UR6][R4.64] ;  /* 0x0000000604172981 */ /* 0x000368000c2e1900 */
[----:B------:R-:W5:Y:S01]  /*03e0*/  @P0 LDG.E.EL R25, desc[UR6][R16.64] ;  /* 0x0000000610190981 */ /* 0x000f62000c2e1900 */
[----:B-1----:R-:W1:Y:S01]  /*03f0*/  S2R R13, SR_TID.X ;  /* 0x00000000000d7919 */ /* 0x002e620000002100 */
[----:B------:R-:W1:Y:S01]  /*0400*/  S2UR UR5, SR_CgaCtaId ;  /* 0x00000000000579c3 */ /* 0x000e620000008800 */
[----:B------:R-:W-:-:S02]  /*0410*/  UMOV UR4, 0x400 ;  /* 0x0000040000047882 */ /* 0x000fc40000000000 */
[----:B-1----:R-:W-:Y:S01]  /*0420*/  UPRMT UR4, UR5, 0x654, UR4 ;  /* 0x0000065405047896 */ /* 0x002fe20008000004 */
[----:B0-----:R-:W-:Y:S01]  /*0430*/  IMAD.SHL.U32 R8, R13, 0x20, RZ ;  /* 0x000000200d087824 */ /* 0x001fe200078e00ff */
[----:B------:R-:W-:-:S04]  /*0440*/  SHF.R.U32.HI R10, RZ, 0x5, R13 ;  /* 0x00000005ff0a7819 */ /* 0x000fc8000001160d */
[----:B------:R-:W-:Y:S02]  /*0450*/  SGXT.U32 R3, R10, 0x2 ;  /* 0x000000020a03781a */ /* 0x000fe40000000000 */
[----:B------:R-:W-:-:S04]  /*0460*/  LOP3.LUT R8, R8, 0x3e0, RZ, 0xc0, !PT ;  /* 0x000003e008087812 */ /* 0x000fc800078ec0ff */
[C---:B------:R-:W-:Y:S02]  /*0470*/  LOP3.LUT R2, R8.reuse, R3, RZ, 0xfc, !PT ;  /* 0x0000000308027212 */ /* 0x040fe400078efcff */
[----:B------:R-:W-:-:S05]  /*0480*/  LEA.HI R3, R8, UR4, RZ, 0x1f ;  /* 0x0000000408037c11 */ /* 0x000fca000f8ff8ff */
[----:B------:R-:W-:Y:S02]  /*0490*/  IMAD R12, R2, 0x4, R3 ;  /* 0x00000004020c7824 */ /* 0x000fe400078e0203 */
[C---:B------:R-:W-:Y:S02]  /*04a0*/  IMAD.SHL.U32 R2, R13.reuse, 0x2, RZ ;  /* 0x000000020d027824 */ /* 0x040fe400078e00ff */
[----:B------:R-:W-:-:S03]  /*04b0*/  IMAD.SHL.U32 R8, R13, 0x4, RZ ;  /* 0x000000040d087824 */ /* 0x000fc600078e00ff */
[----:B------:R-:W-:Y:S02]  /*04c0*/  LOP3.LUT R2, R2, 0xf0, RZ, 0xc0, !PT ;  /* 0x000000f002027812 */ /* 0x000fe400078ec0ff */
[----:B------:R-:W-:-:S03]  /*04d0*/  LOP3.LUT R8, R8, 0x1fc, RZ, 0xc0, !PT ;  /* 0x000001fc08087812 */ /* 0x000fc600078ec0ff */
[----:B------:R-:W-:-:S04]  /*04e0*/  VIADD R3, R2, UR4 ;  /* 0x0000000402037c36 */ /* 0x000fc80008000000 */
[----:B------:R-:W-:Y:S02]  /*04f0*/  IMAD R4, R8, 0x4, R3 ;  /* 0x0000000408047824 */ /* 0x000fe400078e0203 */
[----:B------:R-:W-:-:S05]  /*0500*/  IMAD.SHL.U32 R3, R15, 0x4, RZ ;  /* 0x000000040f037824 */ /* 0x000fca00078e00ff */
[----:B------:R-:W-:Y:S02]  /*0510*/  LOP3.LUT R14, R14, 0x1c, R3, 0xf8, !PT ;  /* 0x0000001c0e0e7812 */ /* 0x000fe400078ef803 */
[----:B------:R-:W-:Y:S01]  /*0520*/  SHF.R.U32.HI R15, RZ, 0x3, R15 ;  /* 0x00000003ff0f7819 */ /* 0x000fe2000001160f */
[----:B------:R-:W0:Y:S02]  /*0530*/  LDC.64 R2, c[0x0][0x218] ;  /* 0x00008600ff027b82 */ /* 0x000e240000000a00 */
[----:B------:R-:W-:-:S05]  /*0540*/  IMAD.HI R9, R14, 0x2e8ba2e9, RZ ;  /* 0x2e8ba2e90e097827 */ /* 0x000fca00078e02ff */
[----:B------:R-:W-:-:S04]  /*0550*/  SHF.R.U32.HI R10, RZ, 0x1f, R9 ;  /* 0x0000001fff0a7819 */ /* 0x000fc80000011609 */
[----:B------:R-:W-:Y:S02]  /*0560*/  LEA.HI.SX32 R11, R9, R10, 0x1d ;  /* 0x0000000a090b7211 */ /* 0x000fe400078feaff */
[----:B------:R-:W-:-:S04]  /*0570*/  SGXT.U32 R9, R15, 0x4 ;  /* 0x000000040f09781a */ /* 0x000fc80000000000 */
[----:B------:R-:W-:Y:S01]  /*0580*/  LOP3.LUT R9, R0, R9, RZ, 0xfc, !PT ;  /* 0x0000000900097212 */ /* 0x000fe200078efcff */
[C---:B------:R-:W-:Y:S01]  /*0590*/  IMAD R0, R11.reuse, -0x2c, R14 ;  /* 0xffffffd40b007824 */ /* 0x040fe200078e020e */
[----:B------:R-:W-:Y:S02]  /*05a0*/  LOP3.LUT R10, R8, 0x200, RZ, 0xfc, !PT ;  /* 0x00000200080a7812 */ /* 0x000fe400078efcff */
[----:B------:R-:W-:Y:S01]  /*05b0*/  ISETP.GE.AND P0, PT, R14, 0xb0, PT ;  /* 0x000000b00e00780c */ /* 0x000fe20003f06270 */
[----:B------:R-:W-:Y:S01]  /*05c0*/  IMAD R0, R11, 0xb00, R0 ;  /* 0x00000b000b007824 */ /* 0x000fe200078e0200 */
[C---:B------:R-:W-:Y:S02]  /*05d0*/  LOP3.LUT R11, R9.reuse, 0x10, RZ, 0xfc, !PT ;  /* 0x00000010090b7812 */ /* 0x040fe400078efcff */
[----:B------:R-:W-:Y:S02]  /*05e0*/  SHF.R.U32.HI R10, RZ, 0x1, R10 ;  /* 0x00000001ff0a7819 */ /* 0x000fe4000001160a */
[----:B------:R-:W-:-:S02]  /*05f0*/  ISETP.LT.AND P1, PT, R9, 0x40, !P0 ;  /* 0x000000400900780c */ /* 0x000fc40004721270 */
[----:B------:R-:W-:Y:S02]  /*0600*/  ISETP.LT.AND P0, PT, R11, 0x40, !P0 ;  /* 0x000000400b00780c */ /* 0x000fe40004701270 */
[----:B------:R-:W-:Y:S01]  /*0610*/  LOP3.LUT R10, R10, 0x1f0, RZ, 0xc0, !PT ;  /* 0x000001f00a0a7812 */ /* 0x000fe200078ec0ff */
[----:B------:R-:W-:-:S04]  /*0620*/  IMAD R9, R9, 0x2c, R0 ;  /* 0x0000002c09097824 */ /* 0x000fc800078e0200 */
[----:B------:R-:W-:Y:S02]  /*0630*/  VIADD R13, R10, UR4 ;  /* 0x000000040a0d7c36 */ /* 0x000fe40008000000 */
[----:B0-----:R-:W-:-:S04]  /*0640*/  IMAD.WIDE R10, R9, 0x4, R2 ;  /* 0x00000004090a7825 */ /* 0x001fc800078e0202 */
[----:B------:R-:W-:Y:S01]  /*0650*/  IMAD R13, R8, 0x4, R13 ;  /* 0x00000004080d7824 */ /* 0x000fe200078e020d */
[----:B--2---:R-:W-:Y:S04]  /*0660*/  STS [R12+0x10], R18 ;  /* 0x000010120c007388 */ /* 0x004fe80000000800 */
[----:B---3--:R-:W-:Y:S04]  /*0670*/  STS [R12], R24 ;  /* 0x000000180c007388 */ /* 0x008fe80000000800 */
[----:B----4-:R-:W-:Y:S04]  /*0680*/  STS [R12+0x20], R19 ;  /* 0x000020130c007388 */ /* 0x010fe80000000800 */
[----:B-----5:R-:W-:Y:S04]  /*0690*/  STS [R12+0x30], R20 ;  /* 0x000030140c007388 */ /* 0x020fe80000000800 */
[----:B------:R-:W-:Y:S04]  /*06a0*/  STS [R12+0x40], R21 ;  /* 0x000040150c007388 */ /* 0x000fe80000000800 */
[----:B------:R-:W-:Y:S04]  /*06b0*/  STS [R12+0x50], R22 ;  /* 0x000050160c007388 */ /* 0x000fe80000000800 */
[----:B------:R-:W-:Y:S04]  /*06c0*/  STS [R12+0x60], R23 ;  /* 0x000060170c007388 */ /* 0x000fe80000000800 */
[----:B------:R-:W-:Y:S01]  /*06d0*/  STS [R12+0x70], R25 ;  /* 0x000070190c007388 */ /* 0x000fe20000000800 */
[----:B------:R-:W-:Y:S06]  /*06e0*/  BAR.SYNC.DEFER_BLOCKING 0x0 ;  /* 0x0000000000007b1d */ /* 0x000fec0000010000 */
[----:B------:R-:W0:Y:S04]  /*06f0*/  LDS.128 R4, [R4] ;  /* 0x0000000004047984 */ /* 0x000e280000000c00 */
[----:B0-----:R0:W-:Y:S02]  /*0700*/  @P1 STG.E.128 desc[UR6][R10.64], R4 ;  /* 0x000000040a001986 */ /* 0x0011e4000c101d06 */
[----:B0-----:R-:W-:Y:S05]  /*0710*/  @!P0 EXIT ;  /* 0x000000000000894d */ /* 0x001fea0003800000 */
[----:B------:R-:W0:Y:S01]  /*0720*/  LDS.128 R12, [R13+0x800] ;  /* 0x000800000d0c7984 */ /* 0x000e220000000c00 */
[----:B------:R-:W-:-:S04]  /*0730*/  VIADD R9, R9, 0x2c0 ;  /* 0x000002c009097836 */ /* 0x000fc80000000000 */
[----:B------:R-:W-:-:S05]  /*0740*/  IMAD.WIDE R2, R9, 0x4, R2 ;  /* 0x0000000409027825 */ /* 0x000fca00078e0202 */
[----:B0-----:R-:W-:Y:S01]  /*0750*/  STG.E.128 desc[UR6][R2.64], R12 ;  /* 0x0000000c02007986 */ /* 0x001fe2000c101d06 */
[----:B------:R-:W-:Y:S05]  /*0760*/  EXIT ;  /* 0x000000000000794d */ /* 0x000fea0003800000 */
.L_x_0:
[----:B------:R-:W-:-:S00]  /*0770*/  BRA `(.L_x_0) ;  /* 0xfffffffc00fc7947 */ /* 0x000fc0000383ffff */
[----:B------:R-:W-:-:S00]  /*0780*/  NOP ;  /* 0x0000000000007918 */ /* 0x000fc00000000000 */
[----:B------:R-:W-:-:S00]  /*0790*/  NOP ;  /* 0x0000000000007918 */ /* 0x000fc00000000000 */
[----:B------:R-:W-:-:S00]  /*07a0*/  NOP ;  /* 0x0000000000007918 */ /* 0x000fc00000000000 */
[----:B------:R-:W-:-:S00]  /*07b0*/  NOP ;  /* 0x0000000000007918 */ /* 0x000fc00000000000 */
[----:B------:R-:W-:-:S00]  /*07c0*/  NOP ;  /* 0x0000000000007918 */ /* 0x000fc00000000000 */
[----:B------:R-:W-:-:S00]  /*07d0*/  NOP ;  /* 0x0000000000007918 */ /* 0x000fc00000000000 */
[----:B------:R-:W-:-:S00]  /*07e0*/  NOP ;  /* 0x0000000000007918 */ /* 0x000fc00000000000 */
[----:B------:R-:W-:-:S00]  /*07f0*/  NOP ;  /* 0x0000000000007918 */ /* 0x000fc00000000000 */
.L_x_1:


//--------------------- .nv.shared.triton_poi_fused_avg_pool2d_16 --------------------------
	.section	.nv.shared.triton_poi_fused_avg_pool2d_16,"aw",@nobits
	.sectionflags	@""
	.align	16
	.zero		1024


//--------------------- .nv.constant0.triton_poi_fused_avg_pool2d_16 --------------------------
	.section	.nv.constant0.triton_poi_fused_avg_pool2d_16,"a",@progbits
	.sectionflags	@""
	.align	4
.nv.constant0.triton_poi_fused_avg_pool2d_16:
	.zero		552
